//
// Generated by NVIDIA NVVM Compiler
//
// Compiler Build ID: CL-36424714
// Cuda compilation tools, release 13.0, V13.0.88
// Based on NVVM 20.0.0
//

.version 9.0
.target sm_100
.address_size 64

	// .globl	_Z6matmulPiS_S_i

.visible .entry _Z6matmulPiS_S_i(
	.param .u64 .ptr .align 1 _Z6matmulPiS_S_i_param_0,
	.param .u64 .ptr .align 1 _Z6matmulPiS_S_i_param_1,
	.param .u64 .ptr .align 1 _Z6matmulPiS_S_i_param_2,
	.param .u32 _Z6matmulPiS_S_i_param_3
)
{
	.reg .pred 	%p<12>;
	.reg .b32 	%r<96>;
	.reg .b64 	%rd<66>;

	ld.param.u64 	%rd14, [_Z6matmulPiS_S_i_param_0];
	ld.param.u64 	%rd15, [_Z6matmulPiS_S_i_param_1];
	ld.param.u64 	%rd16, [_Z6matmulPiS_S_i_param_2];
	ld.param.u32 	%r23, [_Z6matmulPiS_S_i_param_3];
	cvta.to.global.u64 	%rd1, %rd15;
	cvta.to.global.u64 	%rd2, %rd14;
	cvta.to.global.u64 	%rd17, %rd16;
	mov.u32 	%r24, %ctaid.x;
	mov.u32 	%r25, %ntid.x;
	mov.u32 	%r26, %tid.x;
	mad.lo.s32 	%r1, %r24, %r25, %r26;
	mov.u32 	%r27, %ctaid.y;
	mov.u32 	%r28, %ntid.y;
	mov.u32 	%r29, %tid.y;
	mad.lo.s32 	%r30, %r27, %r28, %r29;
	mul.lo.s32 	%r2, %r23, %r30;
	add.s32 	%r31, %r2, %r1;
	mul.wide.s32 	%rd18, %r31, 4;
	add.s64 	%rd3, %rd17, %rd18;
	mov.b32 	%r32, 0;
	st.global.u32 	[%rd3], %r32;
	max.s32 	%r33, %r1, %r30;
	setp.ge.s32 	%p1, %r33, %r23;
	setp.lt.s32 	%p2, %r23, 1;
	or.pred  	%p3, %p1, %p2;
	@%p3 bra 	$L__BB0_12;
	and.b32  	%r3, %r23, 7;
	setp.lt.u32 	%p4, %r23, 8;
	mov.b32 	%r90, 0;
	mov.u32 	%r93, %r90;
	@%p4 bra 	$L__BB0_4;
	and.b32  	%r36, %r23, 2147483640;
	neg.s32 	%r88, %r36;
	mul.wide.u32 	%rd19, %r23, 4;
	add.s64 	%rd4, %rd1, %rd19;
	mul.wide.u32 	%rd20, %r23, 8;
	add.s64 	%rd5, %rd1, %rd20;
	mul.wide.u32 	%rd21, %r23, 12;
	add.s64 	%rd6, %rd1, %rd21;
	mul.wide.u32 	%rd22, %r23, 16;
	add.s64 	%rd7, %rd1, %rd22;
	mul.wide.u32 	%rd23, %r23, 20;
	add.s64 	%rd8, %rd1, %rd23;
	mul.wide.u32 	%rd24, %r23, 24;
	add.s64 	%rd9, %rd1, %rd24;
	mul.wide.u32 	%rd25, %r23, 28;
	add.s64 	%rd10, %rd1, %rd25;
	mul.wide.u32 	%rd26, %r2, 4;
	add.s64 	%rd27, %rd26, %rd2;
	add.s64 	%rd65, %rd27, 16;
	mov.b32 	%r90, 0;
	mov.u32 	%r87, %r1;
$L__BB0_3:
	.pragma "nounroll";
	and.b32  	%r93, %r23, 2147483640;
	mul.wide.s32 	%rd28, %r87, 4;
	add.s64 	%rd29, %rd4, %rd28;
	add.s64 	%rd30, %rd5, %rd28;
	add.s64 	%rd31, %rd6, %rd28;
	add.s64 	%rd32, %rd7, %rd28;
	add.s64 	%rd33, %rd8, %rd28;
	add.s64 	%rd34, %rd9, %rd28;
	add.s64 	%rd35, %rd10, %rd28;
	add.s64 	%rd36, %rd1, %rd28;
	ld.global.u32 	%r37, [%rd65+-16];
	ld.global.u32 	%r38, [%rd36];
	mad.lo.s32 	%r39, %r38, %r37, %r90;
	st.global.u32 	[%rd3], %r39;
	ld.global.u32 	%r40, [%rd65+-12];
	ld.global.u32 	%r41, [%rd29];
	mad.lo.s32 	%r42, %r41, %r40, %r39;
	st.global.u32 	[%rd3], %r42;
	ld.global.u32 	%r43, [%rd65+-8];
	ld.global.u32 	%r44, [%rd30];
	mad.lo.s32 	%r45, %r44, %r43, %r42;
	st.global.u32 	[%rd3], %r45;
	ld.global.u32 	%r46, [%rd65+-4];
	ld.global.u32 	%r47, [%rd31];
	mad.lo.s32 	%r48, %r47, %r46, %r45;
	st.global.u32 	[%rd3], %r48;
	ld.global.u32 	%r49, [%rd65];
	ld.global.u32 	%r50, [%rd32];
	mad.lo.s32 	%r51, %r50, %r49, %r48;
	st.global.u32 	[%rd3], %r51;
	ld.global.u32 	%r52, [%rd65+4];
	ld.global.u32 	%r53, [%rd33];
	mad.lo.s32 	%r54, %r53, %r52, %r51;
	st.global.u32 	[%rd3], %r54;
	ld.global.u32 	%r55, [%rd65+8];
	ld.global.u32 	%r56, [%rd34];
	mad.lo.s32 	%r57, %r56, %r55, %r54;
	st.global.u32 	[%rd3], %r57;
	ld.global.u32 	%r58, [%rd65+12];
	ld.global.u32 	%r59, [%rd35];
	mad.lo.s32 	%r90, %r59, %r58, %r57;
	st.global.u32 	[%rd3], %r90;
	add.s32 	%r88, %r88, 8;
	shl.b32 	%r60, %r23, 3;
	add.s32 	%r87, %r87, %r60;
	add.s64 	%rd65, %rd65, 32;
	setp.ne.s32 	%p5, %r88, 0;
	@%p5 bra 	$L__BB0_3;
$L__BB0_4:
	setp.eq.s32 	%p6, %r3, 0;
	@%p6 bra 	$L__BB0_12;
	and.b32  	%r14, %r23, 3;
	setp.lt.u32 	%p7, %r3, 4;
	@%p7 bra 	$L__BB0_7;
	add.s32 	%r61, %r93, %r2;
	mul.wide.u32 	%rd37, %r61, 4;
	add.s64 	%rd38, %rd2, %rd37;
	ld.global.u32 	%r62, [%rd38];
	mad.lo.s32 	%r63, %r93, %r23, %r1;
	mul.wide.s32 	%rd39, %r63, 4;
	add.s64 	%rd40, %rd1, %rd39;
	ld.global.u32 	%r64, [%rd40];
	mad.lo.s32 	%r65, %r64, %r62, %r90;
	st.global.u32 	[%rd3], %r65;
	cvt.u64.u32 	%rd41, %r2;
	cvt.u64.u32 	%rd42, %r93;
	add.s64 	%rd43, %rd42, %rd41;
	shl.b64 	%rd44, %rd43, 2;
	add.s64 	%rd45, %rd2, %rd44;
	ld.global.u32 	%r66, [%rd45+4];
	mul.wide.u32 	%rd46, %r23, 4;
	add.s64 	%rd47, %rd40, %rd46;
	ld.global.u32 	%r67, [%rd47];
	mad.lo.s32 	%r68, %r67, %r66, %r65;
	st.global.u32 	[%rd3], %r68;
	ld.global.u32 	%r69, [%rd45+8];
	add.s64 	%rd48, %rd47, %rd46;
	ld.global.u32 	%r70, [%rd48];
	mad.lo.s32 	%r71, %r70, %r69, %r68;
	st.global.u32 	[%rd3], %r71;
	ld.global.u32 	%r72, [%rd45+12];
	add.s64 	%rd49, %rd48, %rd46;
	ld.global.u32 	%r73, [%rd49];
	mad.lo.s32 	%r90, %r73, %r72, %r71;
	st.global.u32 	[%rd3], %r90;
	add.s32 	%r93, %r93, 4;
$L__BB0_7:
	setp.eq.s32 	%p8, %r14, 0;
	@%p8 bra 	$L__BB0_12;
	setp.eq.s32 	%p9, %r14, 1;
	@%p9 bra 	$L__BB0_10;
	add.s32 	%r74, %r93, %r2;
	mul.wide.u32 	%rd50, %r74, 4;
	add.s64 	%rd51, %rd2, %rd50;
	ld.global.u32 	%r75, [%rd51];
	mad.lo.s32 	%r76, %r93, %r23, %r1;
	mul.wide.s32 	%rd52, %r76, 4;
	add.s64 	%rd53, %rd1, %rd52;
	ld.global.u32 	%r77, [%rd53];
	mad.lo.s32 	%r78, %r77, %r75, %r90;
	st.global.u32 	[%rd3], %r78;
	cvt.u64.u32 	%rd54, %r2;
	cvt.u64.u32 	%rd55, %r93;
	add.s64 	%rd56, %rd55, %rd54;
	shl.b64 	%rd57, %rd56, 2;
	add.s64 	%rd58, %rd2, %rd57;
	ld.global.u32 	%r79, [%rd58+4];
	mul.wide.u32 	%rd59, %r23, 4;
	add.s64 	%rd60, %rd53, %rd59;
	ld.global.u32 	%r80, [%rd60];
	mad.lo.s32 	%r90, %r80, %r79, %r78;
	st.global.u32 	[%rd3], %r90;
	add.s32 	%r93, %r93, 2;
$L__BB0_10:
	and.b32  	%r81, %r23, 1;
	setp.eq.b32 	%p10, %r81, 1;
	not.pred 	%p11, %p10;
	@%p11 bra 	$L__BB0_12;
	add.s32 	%r82, %r93, %r2;
	mul.wide.u32 	%rd61, %r82, 4;
	add.s64 	%rd62, %rd2, %rd61;
	ld.global.u32 	%r83, [%rd62];
	mad.lo.s32 	%r84, %r93, %r23, %r1;
	mul.wide.s32 	%rd63, %r84, 4;
	add.s64 	%rd64, %rd1, %rd63;
	ld.global.u32 	%r85, [%rd64];
	mad.lo.s32 	%r86, %r85, %r83, %r90;
	st.global.u32 	[%rd3], %r86;
$L__BB0_12:
	ret;

}


// ===== COMPILED SASS (sm_100) =====

	.target	sm_100

	.elftype	@"ET_EXEC"


//--------------------- .note.nv.tkinfo           --------------------------
	.section	.note.nv.tkinfo,"",@"SHT_NOTE"
	.sectionflags	@"SHF_NOTE_NV_TKINFO"
	.tkinfo
        /*0018*/ 	.word	0x00000002
        /*0030*/ 	.string	""
        /*0030*/ 	.string	"ptxas"
        /*0030*/ 	.string	"Cuda compilation tools, release 13.0, V13.0.88"
        /*0030*/ 	.string	"Build cuda_13.0.r13.0/compiler.36424714_0"
        /*0030*/ 	.string	"-arch sm_100 -m 64 "



//--------------------- .note.nv.cuinfo           --------------------------
	.section	.note.nv.cuinfo,"",@"SHT_NOTE"
	.sectionflags	@"SHF_NOTE_NV_CUINFO"
        /*0018*/ 	.short	0x0002
        /*001a*/ 	.short	0x0064
        /*001c*/ 	.short	0x0082
	.zero		2


//--------------------- .nv.info                  --------------------------
	.section	.nv.info,"",@"SHT_CUDA_INFO"
	.align	4


	//----- nvinfo : EIATTR_REGCOUNT
	.align		4
        /*0000*/ 	.byte	0x04, 0x2f
        /*0002*/ 	.short	(.L_1 - .L_0)
	.align		4
.L_0:
        /*0004*/ 	.word	index@(_Z6matmulPiS_S_i)
        /*0008*/ 	.word	0x00000018


	//----- nvinfo : EIATTR_FRAME_SIZE
	.align		4
.L_1:
        /*000c*/ 	.byte	0x04, 0x11
        /*000e*/ 	.short	(.L_3 - .L_2)
	.align		4
.L_2:
        /*0010*/ 	.word	index@(_Z6matmulPiS_S_i)
        /*0014*/ 	.word	0x00000000


	//----- nvinfo : EIATTR_MIN_STACK_SIZE
	.align		4
.L_3:
        /*0018*/ 	.byte	0x04, 0x12
        /*001a*/ 	.short	(.L_5 - .L_4)
	.align		4
.L_4:
        /*001c*/ 	.word	index@(_Z6matmulPiS_S_i)
        /*0020*/ 	.word	0x00000000
.L_5:


//--------------------- .nv.compat                --------------------------
	.section	.nv.compat,"",@"SHT_CUDA_COMPAT_INFO"
	.align	4
        /*0000*/ 	.byte	0x02, 0x09, 0x00, 0x00, 0x02, 0x02, 0x01, 0x00, 0x02, 0x05, 0x05, 0x00, 0x03, 0x07, 0x01, 0x01
        /*0010*/ 	.byte	0x02, 0x03, 0x00, 0x00, 0x02, 0x06, 0x01, 0x00, 0x04, 0x0b, 0x08, 0x00, 0x09, 0x00, 0x00, 0x00
        /*0020*/ 	.byte	0x00, 0x00, 0x00, 0x00


//--------------------- .nv.info._Z6matmulPiS_S_i --------------------------
	.section	.nv.info._Z6matmulPiS_S_i,"",@"SHT_CUDA_INFO"
	.sectionflags	@""
	.align	4


	//----- nvinfo : EIATTR_CUDA_API_VERSION
	.align		4
        /*0000*/ 	.byte	0x04, 0x37
        /*0002*/ 	.short	(.L_7 - .L_6)
.L_6:
        /*0004*/ 	.word	0x00000082


	//----- nvinfo : EIATTR_KPARAM_INFO
	.align		4
.L_7:
        /*0008*/ 	.byte	0x04, 0x17
        /*000a*/ 	.short	(.L_9 - .L_8)
.L_8:
        /*000c*/ 	.word	0x00000000
        /*0010*/ 	.short	0x0003
        /*0012*/ 	.short	0x0018
        /*0014*/ 	.byte	0x00, 0xf0, 0x11, 0x00


	//----- nvinfo : EIATTR_KPARAM_INFO
	.align		4
.L_9:
        /*0018*/ 	.byte	0x04, 0x17
        /*001a*/ 	.short	(.L_11 - .L_10)
.L_10:
        /*001c*/ 	.word	0x00000000
        /*0020*/ 	.short	0x0002
        /*0022*/ 	.short	0x0010
        /*0024*/ 	.byte	0x00, 0xf5, 0x21, 0x00


	//----- nvinfo : EIATTR_KPARAM_INFO
	.align		4
.L_11:
        /*0028*/ 	.byte	0x04, 0x17
        /*002a*/ 	.short	(.L_13 - .L_12)
.L_12:
        /*002c*/ 	.word	0x00000000
        /*0030*/ 	.short	0x0001
        /*0032*/ 	.short	0x0008
        /*0034*/ 	.byte	0x00, 0xf5, 0x21, 0x00


	//----- nvinfo : EIATTR_KPARAM_INFO
	.align		4
.L_13:
        /*0038*/ 	.byte	0x04, 0x17
        /*003a*/ 	.short	(.L_15 - .L_14)
.L_14:
        /*003c*/ 	.word	0x00000000
        /*0040*/ 	.short	0x0000
        /*0042*/ 	.short	0x0000
        /*0044*/ 	.byte	0x00, 0xf5, 0x21, 0x00


	//----- nvinfo : EIATTR_SPARSE_MMA_MASK
	.align		4
.L_15:
        /*0048*/ 	.byte	0x03, 0x50
        /*004a*/ 	.short	0x0000


	//----- nvinfo : EIATTR_MAXREG_COUNT
	.align		4
        /*004c*/ 	.byte	0x03, 0x1b
        /*004e*/ 	.short	0x00ff


	//----- nvinfo : EIATTR_MERCURY_ISA_VERSION
	.align		4
        /*0050*/ 	.byte	0x03, 0x5f
        /*0052*/ 	.short	0x0101


	//----- nvinfo : EIATTR_VRC_CTA_INIT_COUNT
	.align		4
        /*0054*/ 	.byte	0x02, 0x4a
	.zero		1
	.zero		1


	//----- nvinfo : EIATTR_EXIT_INSTR_OFFSETS
	.align		4
        /*0058*/ 	.byte	0x04, 0x1c
        /*005a*/ 	.short	(.L_17 - .L_16)


	//   ....[0]....
.L_16:
        /*005c*/ 	.word	0x00000140


	//   ....[1]....
        /*0060*/ 	.word	0x00000670


	//   ....[2]....
        /*0064*/ 	.word	0x000008e0


	//   ....[3]....
        /*0068*/ 	.word	0x00000aa0


	//   ....[4]....
        /*006c*/ 	.word	0x00000b50


	//----- nvinfo : EIATTR_CBANK_PARAM_SIZE
	.align		4
.L_17:
        /*0070*/ 	.byte	0x03, 0x19
        /*0072*/ 	.short	0x001c


	//----- nvinfo : EIATTR_PARAM_CBANK
	.align		4
        /*0074*/ 	.byte	0x04, 0x0a
        /*0076*/ 	.short	(.L_19 - .L_18)
	.align		4
.L_18:
        /*0078*/ 	.word	index@(.nv.constant0._Z6matmulPiS_S_i)
        /*007c*/ 	.short	0x0380
        /*007e*/ 	.short	0x001c


	//----- nvinfo : EIATTR_SW_WAR
	.align		4
.L_19:
        /*0080*/ 	.byte	0x04, 0x36
        /*0082*/ 	.short	(.L_21 - .L_20)
.L_20:
        /*0084*/ 	.word	0x00000008
.L_21:


//--------------------- .nv.callgraph             --------------------------
	.section	.nv.callgraph,"",@"SHT_CUDA_CALLGRAPH"
	.align	4
	.sectionentsize	8
	.align		4
        /*0000*/ 	.word	0x00000000
	.align		4
        /*0004*/ 	.word	0xffffffff
	.align		4
        /*0008*/ 	.word	0x00000000
	.align		4
        /*000c*/ 	.word	0xfffffffe
	.align		4
        /*0010*/ 	.word	0x00000000
	.align		4
        /*0014*/ 	.word	0xfffffffd
	.align		4
        /*0018*/ 	.word	0x00000000
	.align		4
        /*001c*/ 	.word	0xfffffffc


//--------------------- .text._Z6matmulPiS_S_i    --------------------------
	.section	.text._Z6matmulPiS_S_i,"ax",@progbits
	.align	128
        .global         _Z6matmulPiS_S_i
        .type           _Z6matmulPiS_S_i,@function
        .size           _Z6matmulPiS_S_i,(.L_x_5 - _Z6matmulPiS_S_i)
        .other          _Z6matmulPiS_S_i,@"STO_CUDA_ENTRY STV_DEFAULT"
_Z6matmulPiS_S_i:
.text._Z6matmulPiS_S_i:
[----:B------:R-:W-:Y:S01]  /*0000*/  LDC R1, c[0x0][0x37c] ;  /* 0x0000df00ff017b82 */ /* 0x000fe20000000800 */
[----:B------:R-:W0:Y:S07]  /*0010*/  S2R R4, SR_TID.Y ;  /* 0x0000000000047919 */ /* 0x000e2e0000002200 */
[----:B------:R-:W1:Y:S01]  /*0020*/  LDC R0, c[0x0][0x360] ;  /* 0x0000d800ff007b82 */ /* 0x000e620000000800 */
[----:B------:R-:W2:Y:S01]  /*0030*/  LDCU UR18, c[0x0][0x398] ;  /* 0x00007300ff1277ac */ /* 0x000ea20008000800 */
[----:B------:R-:W1:Y:S01]  /*0040*/  S2R R5, SR_TID.X ;  /* 0x0000000000057919 */ /* 0x000e620000002100 */
[----:B------:R-:W3:Y:S05]  /*0050*/  LDCU.64 UR16, c[0x0][0x358] ;  /* 0x00006b00ff1077ac */ /* 0x000eea0008000a00 */
[----:B------:R-:W0:Y:S08]  /*0060*/  S2UR UR5, SR_CTAID.Y ;  /* 0x00000000000579c3 */ /* 0x000e300000002600 */
[----:B------:R-:W0:Y:S01]  /*0070*/  LDC R7, c[0x0][0x364] ;  /* 0x0000d900ff077b82 */ /* 0x000e220000000800 */
[----:B--2---:R-:W-:-:S07]  /*0080*/  UISETP.GE.AND UP0, UPT, UR18, 0x1, UPT ;  /* 0x000000011200788c */ /* 0x004fce000bf06270 */
[----:B------:R-:W1:Y:S01]  /*0090*/  S2UR UR4, SR_CTAID.X ;  /* 0x00000000000479c3 */ /* 0x000e620000002500 */
[----:B------:R-:W-:-:S07]  /*00a0*/  PLOP3.LUT P0, PT, PT, PT, UP0, 0x80, 0x8 ;  /* 0x000000000008781c */ /* 0x000fce0003f0f008 */
[----:B------:R-:W2:Y:S01]  /*00b0*/  LDC.64 R2, c[0x0][0x390] ;  /* 0x0000e400ff027b82 */ /* 0x000ea20000000a00 */
[----:B0-----:R-:W-:Y:S02]  /*00c0*/  IMAD R7, R7, UR5, R4 ;  /* 0x0000000507077c24 */ /* 0x001fe4000f8e0204 */
[----:B-1----:R-:W-:Y:S02]  /*00d0*/  IMAD R0, R0, UR4, R5 ;  /* 0x0000000400007c24 */ /* 0x002fe4000f8e0205 */
[----:B------:R-:W-:-:S03]  /*00e0*/  IMAD R5, R7, UR18, RZ ;  /* 0x0000001207057c24 */ /* 0x000fc6000f8e02ff */
[C---:B------:R-:W-:Y:S02]  /*00f0*/  VIMNMX R7, PT, PT, R0.reuse, R7, !PT ;  /* 0x0000000700077248 */ /* 0x040fe40007fe0100 */
[----:B------:R-:W-:Y:S02]  /*0100*/  IADD3 R9, PT, PT, R0, R5, RZ ;  /* 0x0000000500097210 */ /* 0x000fe40007ffe0ff */
[----:B------:R-:W-:-:S03]  /*0110*/  ISETP.GE.OR P0, PT, R7, UR18, !P0 ;  /* 0x0000001207007c0c */ /* 0x000fc6000c706670 */
[----:B--2---:R-:W-:-:S05]  /*0120*/  IMAD.WIDE R2, R9, 0x4, R2 ;  /* 0x0000000409027825 */ /* 0x004fca00078e0202 */
[----:B---3--:R0:W-:Y:S05]  /*0130*/  STG.E desc[UR16][R2.64], RZ ;  /* 0x000000ff02007986 */ /* 0x0081ea000c101910 */
[----:B------:R-:W-:Y:S05]  /*0140*/  @P0 EXIT ;  /* 0x000000000000094d */ /* 0x000fea0003800000 */
[----:B------:R-:W-:Y:S01]  /*0150*/  UISETP.GE.U32.AND UP0, UPT, UR18, 0x8, UPT ;  /* 0x000000081200788c */ /* 0x000fe2000bf06070 */
[----:B------:R-:W-:Y:S01]  /*0160*/  HFMA2 R7, -RZ, RZ, 0, 0 ;  /* 0x00000000ff077431 */ /* 0x000fe200000001ff */
[----:B------:R-:W-:-:S07]  /*0170*/  MOV R4, RZ ;  /* 0x000000ff00047202 */ /* 0x000fce0000000f00 */
[----:B------:R-:W-:Y:S05]  /*0180*/  BRA.U !UP0, `(.L_x_0) ;  /* 0x0000000508307547 */ /* 0x000fea000b800000 */
[----:B------:R-:W1:Y:S01]  /*0190*/  LDCU.128 UR20, c[0x0][0x380] ;  /* 0x00007000ff1477ac */ /* 0x000e620008000c00 */
[----:B------:R-:W-:Y:S01]  /*01a0*/  MOV R4, R0 ;  /* 0x0000000000047202 */ /* 0x000fe20000000f00 */
[----:B------:R-:W-:-:S04]  /*01b0*/  ULOP3.LUT UR4, UR18, 0x7ffffff8, URZ, 0xc0, !UPT ;  /* 0x7ffffff812047892 */ /* 0x000fc8000f8ec0ff */
[----:B------:R-:W-:Y:S01]  /*01c0*/  UIADD3 UR4, UPT, UPT, -UR4, URZ, URZ ;  /* 0x000000ff04047290 */ /* 0x000fe2000fffe1ff */
[----:B-1----:R-:W-:Y:S01]  /*01d0*/  MOV R6, UR20 ;  /* 0x0000001400067c02 */ /* 0x002fe20008000f00 */
[----:B------:R-:W-:Y:S01]  /*01e0*/  UIMAD.WIDE.U32 UR6, UR18, 0xc, UR22 ;  /* 0x0000000c120678a5 */ /* 0x000fe2000f8e0016 */
[----:B------:R-:W-:Y:S01]  /*01f0*/  MOV R7, UR21 ;  /* 0x0000001500077c02 */ /* 0x000fe20008000f00 */
[----:B------:R-:W-:Y:S02]  /*0200*/  UIMAD.WIDE.U32 UR8, UR18, 0x10, UR22 ;  /* 0x00000010120878a5 */ /* 0x000fe4000f8e0016 */
[----:B------:R-:W-:Y:S01]  /*0210*/  UIMAD.WIDE.U32 UR10, UR18, 0x14, UR22 ;  /* 0x00000014120a78a5 */ /* 0x000fe2000f8e0016 */
[----:B------:R-:W-:Y:S01]  /*0220*/  IMAD.WIDE.U32 R6, R5, 0x4, R6 ;  /* 0x0000000405067825 */ /* 0x000fe200078e0006 */
[----:B------:R-:W-:Y:S02]  /*0230*/  UIMAD.WIDE.U32 UR12, UR18, 0x18, UR22 ;  /* 0x00000018120c78a5 */ /* 0x000fe4000f8e0016 */
[----:B------:R-:W-:Y:S01]  /*0240*/  UIMAD.WIDE.U32 UR14, UR18, 0x1c, UR22 ;  /* 0x0000001c120e78a5 */ /* 0x000fe2000f8e0016 */
[----:B------:R-:W-:-:S04]  /*0250*/  IADD3 R6, P0, PT, R6, 0x10, RZ ;  /* 0x0000001006067810 */ /* 0x000fc80007f1e0ff */
[----:B------:R-:W-:Y:S02]  /*0260*/  IADD3.X R9, PT, PT, RZ, R7, RZ, P0, !PT ;  /* 0x00000007ff097210 */ /* 0x000fe400007fe4ff */
[----:B------:R-:W-:-:S07]  /*0270*/  MOV R7, RZ ;  /* 0x000000ff00077202 */ /* 0x000fce0000000f00 */
.L_x_1:
[----:B------:R-:W-:Y:S01]  /*0280*/  HFMA2 R11, -RZ, RZ, 0, 2.384185791015625e-07 ;  /* 0x00000004ff0b7431 */ /* 0x000fe200000001ff */
[----:B------:R-:W-:-:S05]  /*0290*/  MOV R8, R6 ;  /* 0x0000000600087202 */ /* 0x000fca0000000f00 */
[----:B------:R-:W2:Y:S01]  /*02a0*/  LDG.E R6, desc[UR16][R8.64+-0x10] ;  /* 0xfffff01008067981 */ /* 0x000ea2000c1e1900 */
[----:B------:R-:W-:-:S06]  /*02b0*/  IMAD.WIDE R10, R4, R11, UR22 ;  /* 0x00000016040a7e25 */ /* 0x000fcc000f8e020b */
[----:B------:R-:W2:Y:S01]  /*02c0*/  LDG.E R10, desc[UR16][R10.64] ;  /* 0x000000100a0a7981 */ /* 0x000ea2000c1e1900 */
[----:B------:R-:W-:-:S06]  /*02d0*/  UIMAD.WIDE.U32 UR20, UR18, 0x4, UR22 ;  /* 0x00000004121478a5 */ /* 0x000fcc000f8e0016 */
[----:B------:R-:W-:Y:S01]  /*02e0*/  MOV R13, UR21 ;  /* 0x00000015000d7c02 */ /* 0x000fe20008000f00 */
[----:B------:R-:W-:Y:S02]  /*02f0*/  IMAD.U32 R12, RZ, RZ, UR20 ;  /* 0x00000014ff0c7e24 */ /* 0x000fe4000f8e00ff */
[----:B--2---:R-:W-:Y:S02]  /*0300*/  IMAD R15, R6, R10, R7 ;  /* 0x0000000a060f7224 */ /* 0x004fe400078e0207 */
[----:B-1----:R-:W-:-:S03]  /*0310*/  IMAD.WIDE R6, R4, 0x4, R12 ;  /* 0x0000000404067825 */ /* 0x002fc600078e020c */
[----:B------:R1:W-:Y:S04]  /*0320*/  STG.E desc[UR16][R2.64], R15 ;  /* 0x0000000f02007986 */ /* 0x0003e8000c101910 */
[----:B------:R-:W2:Y:S04]  /*0330*/  LDG.E R6, desc[UR16][R6.64] ;  /* 0x0000001006067981 */ /* 0x000ea8000c1e1900 */
[----:B------:R-:W2:Y:S01]  /*0340*/  LDG.E R14, desc[UR16][R8.64+-0xc] ;  /* 0xfffff410080e7981 */ /* 0x000ea2000c1e1900 */
[----:B------:R-:W-:-:S06]  /*0350*/  UIMAD.WIDE.U32 UR20, UR18, 0x8, UR22 ;  /* 0x00000008121478a5 */ /* 0x000fcc000f8e0016 */
[----:B------:R-:W-:Y:S02]  /*0360*/  MOV R12, UR20 ;  /* 0x00000014000c7c02 */ /* 0x000fe40008000f00 */
[----:B------:R-:W-:-:S03]  /*0370*/  MOV R13, UR21 ;  /* 0x00000015000d7c02 */ /* 0x000fc60008000f00 */
[----:B------:R-:W-:-:S04]  /*0380*/  IMAD.WIDE R10, R4, 0x4, R12 ;  /* 0x00000004040a7825 */ /* 0x000fc800078e020c */
[----:B--2---:R-:W-:-:S05]  /*0390*/  IMAD R17, R14, R6, R15 ;  /* 0x000000060e117224 */ /* 0x004fca00078e020f */
[----:B------:R-:W-:Y:S04]  /*03a0*/  STG.E desc[UR16][R2.64], R17 ;  /* 0x0000001102007986 */ /* 0x000fe8000c101910 */
[----:B------:R-:W1:Y:S04]  /*03b0*/  LDG.E R10, desc[UR16][R10.64] ;  /* 0x000000100a0a7981 */ /* 0x000e68000c1e1900 */
[----:B------:R-:W1:Y:S01]  /*03c0*/  LDG.E R12, desc[UR16][R8.64+-0x8] ;  /* 0xfffff810080c7981 */ /* 0x000e62000c1e1900 */
[----:B------:R-:W-:-:S05]  /*03d0*/  HFMA2 R13, -RZ, RZ, 0, 2.384185791015625e-07 ;  /* 0x00000004ff0d7431 */ /* 0x000fca00000001ff */
[----:B------:R-:W-:-:S04]  /*03e0*/  IMAD.WIDE R6, R4, R13, UR6 ;  /* 0x0000000604067e25 */ /* 0x000fc8000f8e020d */
[----:B-1----:R-:W-:-:S05]  /*03f0*/  IMAD R15, R12, R10, R17 ;  /* 0x0000000a0c0f7224 */ /* 0x002fca00078e0211 */
[----:B------:R1:W-:Y:S04]  /*0400*/  STG.E desc[UR16][R2.64], R15 ;  /* 0x0000000f02007986 */ /* 0x0003e8000c101910 */
[----:B------:R-:W2:Y:S04]  /*0410*/  LDG.E R6, desc[UR16][R6.64] ;  /* 0x0000001006067981 */ /* 0x000ea8000c1e1900 */
[----:B------:R-:W2:Y:S02]  /*0420*/  LDG.E R12, desc[UR16][R8.64+-0x4] ;  /* 0xfffffc10080c7981 */ /* 0x000ea4000c1e1900 */
[----:B--2---:R-:W-:-:S02]  /*0430*/  IMAD R19, R12, R6, R15 ;  /* 0x000000060c137224 */ /* 0x004fc400078e020f */
[----:B------:R-:W-:-:S03]  /*0440*/  IMAD.WIDE R12, R4, R13, UR8 ;  /* 0x00000008040c7e25 */ /* 0x000fc6000f8e020d */
[----:B------:R2:W-:Y:S04]  /*0450*/  STG.E desc[UR16][R2.64], R19 ;  /* 0x0000001302007986 */ /* 0x0005e8000c101910 */
[----:B------:R-:W3:Y:S04]  /*0460*/  LDG.E R12, desc[UR16][R12.64] ;  /* 0x000000100c0c7981 */ /* 0x000ee8000c1e1900 */
[----:B------:R-:W3:Y:S01]  /*0470*/  LDG.E R10, desc[UR16][R8.64] ;  /* 0x00000010080a7981 */ /* 0x000ee2000c1e1900 */
[----:B------:R-:W-:Y:S01]  /*0480*/  MOV R11, 0x4 ;  /* 0x00000004000b7802 */ /* 0x000fe20000000f00 */
[----:B-1----:R-:W-:-:S02]  /*0490*/  HFMA2 R15, -RZ, RZ, 0, 2.384185791015625e-07 ;  /* 0x00000004ff0f7431 */ /* 0x002fc400000001ff */
[----:B---3--:R-:W-:Y:S02]  /*04a0*/  IMAD R17, R10, R12, R19 ;  /* 0x0000000c0a117224 */ /* 0x008fe400078e0213 */
[----:B------:R-:W-:-:S03]  /*04b0*/  IMAD.WIDE R10, R4, R11, UR10 ;  /* 0x0000000a040a7e25 */ /* 0x000fc6000f8e020b */
[----:B------:R1:W-:Y:S04]  /*04c0*/  STG.E desc[UR16][R2.64], R17 ;  /* 0x0000001102007986 */ /* 0x0003e8000c101910 */
[----:B------:R-:W3:Y:S04]  /*04d0*/  LDG.E R10, desc[UR16][R10.64] ;  /* 0x000000100a0a7981 */ /* 0x000ee8000c1e1900 */
[----:B------:R-:W3:Y:S01]  /*04e0*/  LDG.E R6, desc[UR16][R8.64+0x4] ;  /* 0x0000041008067981 */ /* 0x000ee2000c1e1900 */
[----:B------:R-:W-:-:S04]  /*04f0*/  IMAD.WIDE R14, R4, R15, UR12 ;  /* 0x0000000c040e7e25 */ /* 0x000fc8000f8e020f */
[----:B---3--:R-:W-:-:S05]  /*0500*/  IMAD R21, R6, R10, R17 ;  /* 0x0000000a06157224 */ /* 0x008fca00078e0211 */
[----:B------:R1:W-:Y:S04]  /*0510*/  STG.E desc[UR16][R2.64], R21 ;  /* 0x0000001502007986 */ /* 0x0003e8000c101910 */
[----:B------:R-:W2:Y:S04]  /*0520*/  LDG.E R14, desc[UR16][R14.64] ;  /* 0x000000100e0e7981 */ /* 0x000ea8000c1e1900 */
[----:B------:R-:W2:Y:S01]  /*0530*/  LDG.E R6, desc[UR16][R8.64+0x8] ;  /* 0x0000081008067981 */ /* 0x000ea2000c1e1900 */
[----:B------:R-:W-:-:S04]  /*0540*/  IMAD.MOV.U32 R13, RZ, RZ, 0x4 ;  /* 0x00000004ff0d7424 */ /* 0x000fc800078e00ff */
[----:B------:R-:W-:-:S04]  /*0550*/  IMAD.WIDE R12, R4, R13, UR14 ;  /* 0x0000000e040c7e25 */ /* 0x000fc8000f8e020d */
[----:B--2---:R-:W-:-:S05]  /*0560*/  IMAD R19, R6, R14, R21 ;  /* 0x0000000e06137224 */ /* 0x004fca00078e0215 */
[----:B------:R1:W-:Y:S04]  /*0570*/  STG.E desc[UR16][R2.64], R19 ;  /* 0x0000001302007986 */ /* 0x0003e8000c101910 */
[----:B------:R-:W2:Y:S04]  /*0580*/  LDG.E R12, desc[UR16][R12.64] ;  /* 0x000000100c0c7981 */ /* 0x000ea8000c1e1900 */
[----:B------:R-:W2:Y:S01]  /*0590*/  LDG.E R6, desc[UR16][R8.64+0xc] ;  /* 0x00000c1008067981 */ /* 0x000ea2000c1e1900 */
[----:B------:R-:W-:-:S04]  /*05a0*/  UIADD3 UR4, UPT, UPT, UR4, 0x8, URZ ;  /* 0x0000000804047890 */ /* 0x000fc8000fffe0ff */
[----:B------:R-:W-:Y:S01]  /*05b0*/  UISETP.NE.AND UP0, UPT, UR4, URZ, UPT ;  /* 0x000000ff0400728c */ /* 0x000fe2000bf05270 */
[----:B------:R-:W-:-:S04]  /*05c0*/  MOV R11, UR18 ;  /* 0x00000012000b7c02 */ /* 0x000fc80008000f00 */
[----:B------:R-:W-:Y:S01]  /*05d0*/  LEA R4, R11, R4, 0x3 ;  /* 0x000000040b047211 */ /* 0x000fe200078e18ff */
[----:B--2---:R-:W-:-:S05]  /*05e0*/  IMAD R7, R6, R12, R19 ;  /* 0x0000000c06077224 */ /* 0x004fca00078e0213 */
[----:B------:R1:W-:Y:S01]  /*05f0*/  STG.E desc[UR16][R2.64], R7 ;  /* 0x0000000702007986 */ /* 0x0003e2000c101910 */
[----:B------:R-:W-:-:S04]  /*0600*/  IADD3 R6, P0, PT, R8, 0x20, RZ ;  /* 0x0000002008067810 */ /* 0x000fc80007f1e0ff */
[----:B------:R-:W-:Y:S01]  /*0610*/  IADD3.X R9, PT, PT, RZ, R9, RZ, P0, !PT ;  /* 0x00000009ff097210 */ /* 0x000fe200007fe4ff */
[----:B------:R-:W-:Y:S08]  /*0620*/  BRA.U UP0, `(.L_x_1) ;  /* 0xfffffffd00147547 */ /* 0x000ff0000b83ffff */
[----:B------:R-:W-:-:S06]  /*0630*/  ULOP3.LUT UR4, UR18, 0x7ffffff8, URZ, 0xc0, !UPT ;  /* 0x7ffffff812047892 */ /* 0x000fcc000f8ec0ff */
[----:B------:R-:W-:-:S07]  /*0640*/  MOV R4, UR4 ;  /* 0x0000000400047c02 */ /* 0x000fce0008000f00 */
.L_x_0:
[----:B------:R-:W-:-:S06]  /*0650*/  ULOP3.LUT UR4, UR18, 0x7, URZ, 0xc0, !UPT ;  /* 0x0000000712047892 */ /* 0x000fcc000f8ec0ff */
[----:B------:R-:W-:-:S13]  /*0660*/  ISETP.NE.AND P0, PT, RZ, UR4, PT ;  /* 0x00000004ff007c0c */ /* 0x000fda000bf05270 */
[----:B------:R-:W-:Y:S05]  /*0670*/  @!P0 EXIT ;  /* 0x000000000000894d */ /* 0x000fea0003800000 */
[----:B------:R-:W-:Y:S02]  /*0680*/  UISETP.GE.U32.AND UP0, UPT, UR4, 0x4, UPT ;  /* 0x000000040400788c */ /* 0x000fe4000bf06070 */
[----:B------:R-:W-:-:S07]  /*0690*/  ULOP3.LUT UR4, UR18, 0x3, URZ, 0xc0, !UPT ;  /* 0x0000000312047892 */ /* 0x000fce000f8ec0ff */
[----:B------:R-:W-:Y:S05]  /*06a0*/  BRA.U !UP0, `(.L_x_2) ;  /* 0x0000000108887547 */ /* 0x000fea000b800000 */
[----:B------:R-:W2:Y:S01]  /*06b0*/  LDC.64 R10, c[0x0][0x380] ;  /* 0x0000e000ff0a7b82 */ /* 0x000ea20000000a00 */
[----:B------:R-:W-:Y:S01]  /*06c0*/  IADD3 R9, PT, PT, R5, R4, RZ ;  /* 0x0000000405097210 */ /* 0x000fe20007ffe0ff */
[----:B------:R-:W-:Y:S01]  /*06d0*/  IMAD R15, R4, UR18, R0 ;  /* 0x00000012040f7c24 */ /* 0x000fe2000f8e0200 */
[----:B------:R-:W3:Y:S05]  /*06e0*/  LDCU.64 UR6, c[0x0][0x380] ;  /* 0x00007000ff0677ac */ /* 0x000eea0008000a00 */
[----:B------:R-:W4:Y:S01]  /*06f0*/  LDC.64 R12, c[0x0][0x388] ;  /* 0x0000e200ff0c7b82 */ /* 0x000f220000000a00 */
[----:B--2---:R-:W-:-:S06]  /*0700*/  IMAD.WIDE.U32 R10, R9, 0x4, R10 ;  /* 0x00000004090a7825 */ /* 0x004fcc00078e000a */
[----:B------:R-:W2:Y:S01]  /*0710*/  LDG.E R10, desc[UR16][R10.64] ;  /* 0x000000100a0a7981 */ /* 0x000ea2000c1e1900 */
[----:B----4-:R-:W-:-:S05]  /*0720*/  IMAD.WIDE R12, R15, 0x4, R12 ;  /* 0x000000040f0c7825 */ /* 0x010fca00078e020c */
[----:B------:R-:W2:Y:S01]  /*0730*/  LDG.E R6, desc[UR16][R12.64] ;  /* 0x000000100c067981 */ /* 0x000ea2000c1e1900 */
[----:B------:R-:W-:Y:S02]  /*0740*/  IADD3 R9, P0, PT, R5, R4, RZ ;  /* 0x0000000405097210 */ /* 0x000fe40007f1e0ff */
[----:B-1----:R-:W-:Y:S02]  /*0750*/  MOV R17, UR18 ;  /* 0x0000001200117c02 */ /* 0x002fe40008000f00 */
[----:B------:R-:W-:Y:S02]  /*0760*/  IADD3.X R14, PT, PT, RZ, RZ, RZ, P0, !PT ;  /* 0x000000ffff0e7210 */ /* 0x000fe400007fe4ff */
[----:B---3--:R-:W-:-:S04]  /*0770*/  LEA R8, P0, R9, UR6, 0x2 ;  /* 0x0000000609087c11 */ /* 0x008fc8000f8010ff */
[----:B------:R-:W-:Y:S01]  /*0780*/  LEA.HI.X R9, R9, UR7, R14, 0x2, P0 ;  /* 0x0000000709097c11 */ /* 0x000fe200080f140e */
[----:B--2---:R-:W-:Y:S02]  /*0790*/  IMAD R15, R10, R6, R7 ;  /* 0x000000060a0f7224 */ /* 0x004fe400078e0207 */
[----:B------:R-:W-:-:S03]  /*07a0*/  IMAD.WIDE.U32 R6, R17, 0x4, R12 ;  /* 0x0000000411067825 */ /* 0x000fc600078e000c */
[----:B------:R2:W-:Y:S04]  /*07b0*/  STG.E desc[UR16][R2.64], R15 ;  /* 0x0000000f02007986 */ /* 0x0005e8000c101910 */
[----:B------:R-:W3:Y:S04]  /*07c0*/  LDG.E R11, desc[UR16][R6.64] ;  /* 0x00000010060b7981 */ /* 0x000ee8000c1e1900 */
[----:B------:R-:W3:Y:S01]  /*07d0*/  LDG.E R10, desc[UR16][R8.64+0x4] ;  /* 0x00000410080a7981 */ /* 0x000ee2000c1e1900 */
[----:B------:R-:W-:Y:S02]  /*07e0*/  IMAD.U32 R13, RZ, RZ, UR18 ;  /* 0x00000012ff0d7e24 */ /* 0x000fe4000f8e00ff */
[----:B---3--:R-:W-:-:S02]  /*07f0*/  IMAD R17, R10, R11, R15 ;  /* 0x0000000b0a117224 */ /* 0x008fc400078e020f */
[----:B------:R-:W-:-:S03]  /*0800*/  IMAD.WIDE.U32 R10, R13, 0x4, R6 ;  /* 0x000000040d0a7825 */ /* 0x000fc600078e0006 */
[----:B------:R2:W-:Y:S04]  /*0810*/  STG.E desc[UR16][R2.64], R17 ;  /* 0x0000001102007986 */ /* 0x0005e8000c101910 */
[----:B------:R-:W3:Y:S04]  /*0820*/  LDG.E R13, desc[UR16][R10.64] ;  /* 0x000000100a0d7981 */ /* 0x000ee8000c1e1900 */
[----:B------:R-:W3:Y:S01]  /*0830*/  LDG.E R12, desc[UR16][R8.64+0x8] ;  /* 0x00000810080c7981 */ /* 0x000ee2000c1e1900 */
[----:B------:R-:W-:Y:S01]  /*0840*/  MOV R21, UR18 ;  /* 0x0000001200157c02 */ /* 0x000fe20008000f00 */
[----:B---3--:R-:W-:-:S04]  /*0850*/  IMAD R19, R12, R13, R17 ;  /* 0x0000000d0c137224 */ /* 0x008fc800078e0211 */
[----:B------:R-:W-:Y:S01]  /*0860*/  IMAD.WIDE.U32 R12, R21, 0x4, R10 ;  /* 0x00000004150c7825 */ /* 0x000fe200078e000a */
[----:B------:R2:W-:Y:S04]  /*0870*/  STG.E desc[UR16][R2.64], R19 ;  /* 0x0000001302007986 */ /* 0x0005e8000c101910 */
[----:B------:R-:W3:Y:S04]  /*0880*/  LDG.E R6, desc[UR16][R8.64+0xc] ;  /* 0x00000c1008067981 */ /* 0x000ee8000c1e1900 */
[----:B------:R-:W3:Y:S01]  /*0890*/  LDG.E R12, desc[UR16][R12.64] ;  /* 0x000000100c0c7981 */ /* 0x000ee2000c1e1900 */
[----:B------:R-:W-:Y:S01]  /*08a0*/  IADD3 R4, PT, PT, R4, 0x4, RZ ;  /* 0x0000000404047810 */ /* 0x000fe20007ffe0ff */
[----:B---3--:R-:W-:-:S05]  /*08b0*/  IMAD R7, R6, R12, R19 ;  /* 0x0000000c06077224 */ /* 0x008fca00078e0213 */
[----:B------:R2:W-:Y:S02]  /*08c0*/  STG.E desc[UR16][R2.64], R7 ;  /* 0x0000000702007986 */ /* 0x0005e4000c101910 */
.L_x_2:
[----:B------:R-:W-:-:S13]  /*08d0*/  ISETP.NE.AND P0, PT, RZ, UR4, PT ;  /* 0x00000004ff007c0c */ /* 0x000fda000bf05270 */
[----:B------:R-:W-:Y:S05]  /*08e0*/  @!P0 EXIT ;  /* 0x000000000000894d */ /* 0x000fea0003800000 */
[----:B------:R-:W-:-:S09]  /*08f0*/  UISETP.NE.AND UP0, UPT, UR4, 0x1, UPT ;  /* 0x000000010400788c */ /* 0x000fd2000bf05270 */
[----:B------:R-:W-:Y:S05]  /*0900*/  BRA.U !UP0, `(.L_x_3) ;  /* 0x0000000108587547 */ /* 0x000fea000b800000 */
[----:B------:R-:W3:Y:S01]  /*0910*/  LDC.64 R8, c[0x0][0x380] ;  /* 0x0000e000ff087b82 */ /* 0x000ee20000000a00 */
[----:B------:R-:W-:Y:S01]  /*0920*/  IADD3 R11, PT, PT, R5, R4, RZ ;  /* 0x00000004050b7210 */ /* 0x000fe20007ffe0ff */
[----:B--2---:R-:W-:Y:S01]  /*0930*/  IMAD R15, R4, UR18, R0 ;  /* 0x00000012040f7c24 */ /* 0x004fe2000f8e0200 */
[----:B------:R-:W2:Y:S05]  /*0940*/  LDCU.64 UR4, c[0x0][0x380] ;  /* 0x00007000ff0477ac */ /* 0x000eaa0008000a00 */
[----:B------:R-:W4:Y:S01]  /*0950*/  LDC.64 R12, c[0x0][0x388] ;  /* 0x0000e200ff0c7b82 */ /* 0x000f220000000a00 */
[----:B---3--:R-:W-:-:S06]  /*0960*/  IMAD.WIDE.U32 R10, R11, 0x4, R8 ;  /* 0x000000040b0a7825 */ /* 0x008fcc00078e0008 */
[----:B------:R-:W1:Y:S01]  /*0970*/  LDG.E R10, desc[UR16][R10.64] ;  /* 0x000000100a0a7981 */ /* 0x000e62000c1e1900 */
[----:B----4-:R-:W-:-:S05]  /*0980*/  IMAD.WIDE R12, R15, 0x4, R12 ;  /* 0x000000040f0c7825 */ /* 0x010fca00078e020c */
[----:B------:R-:W1:Y:S01]  /*0990*/  LDG.E R6, desc[UR16][R12.64] ;  /* 0x000000100c067981 */ /* 0x000e62000c1e1900 */
[----:B------:R-:W-:Y:S02]  /*09a0*/  IADD3 R9, P0, PT, R5, R4, RZ ;  /* 0x0000000405097210 */ /* 0x000fe40007f1e0ff */
[----:B------:R-:W-:Y:S02]  /*09b0*/  MOV R15, UR18 ;  /* 0x00000012000f7c02 */ /* 0x000fe40008000f00 */
[----:B------:R-:W-:Y:S02]  /*09c0*/  IADD3.X R14, PT, PT, RZ, RZ, RZ, P0, !PT ;  /* 0x000000ffff0e7210 */ /* 0x000fe400007fe4ff */
[----:B--2---:R-:W-:-:S04]  /*09d0*/  LEA R8, P0, R9, UR4, 0x2 ;  /* 0x0000000409087c11 */ /* 0x004fc8000f8010ff */
[----:B------:R-:W-:Y:S01]  /*09e0*/  LEA.HI.X R9, R9, UR5, R14, 0x2, P0 ;  /* 0x0000000509097c11 */ /* 0x000fe200080f140e */
[----:B------:R-:W-:-:S04]  /*09f0*/  IMAD.WIDE.U32 R14, R15, 0x4, R12 ;  /* 0x000000040f0e7825 */ /* 0x000fc800078e000c */
[----:B-1----:R-:W-:-:S05]  /*0a00*/  IMAD R17, R10, R6, R7 ;  /* 0x000000060a117224 */ /* 0x002fca00078e0207 */
[----:B------:R3:W-:Y:S04]  /*0a10*/  STG.E desc[UR16][R2.64], R17 ;  /* 0x0000001102007986 */ /* 0x0007e8000c101910 */
[----:B------:R-:W2:Y:S04]  /*0a20*/  LDG.E R14, desc[UR16][R14.64] ;  /* 0x000000100e0e7981 */ /* 0x000ea8000c1e1900 */
[----:B------:R-:W2:Y:S01]  /*0a30*/  LDG.E R8, desc[UR16][R8.64+0x4] ;  /* 0x0000041008087981 */ /* 0x000ea2000c1e1900 */
[----:B------:R-:W-:Y:S01]  /*0a40*/  IADD3 R4, PT, PT, R4, 0x2, RZ ;  /* 0x0000000204047810 */ /* 0x000fe20007ffe0ff */
[----:B--2---:R-:W-:-:S05]  /*0a50*/  IMAD R7, R8, R14, R17 ;  /* 0x0000000e08077224 */ /* 0x004fca00078e0211 */
[----:B------:R3:W-:Y:S02]  /*0a60*/  STG.E desc[UR16][R2.64], R7 ;  /* 0x0000000702007986 */ /* 0x0007e4000c101910 */
.L_x_3:
[----:B------:R-:W-:-:S04]  /*0a70*/  ULOP3.LUT UR4, UR18, 0x1, URZ, 0xc0, !UPT ;  /* 0x0000000112047892 */ /* 0x000fc8000f8ec0ff */
[----:B------:R-:W-:-:S06]  /*0a80*/  UISETP.NE.U32.AND UP0, UPT, UR4, 0x1, UPT ;  /* 0x000000010400788c */ /* 0x000fcc000bf05070 */
[----:B------:R-:W-:-:S13]  /*0a90*/  PLOP3.LUT P0, PT, PT, PT, UP0, 0x80, 0x8 ;  /* 0x000000000008781c */ /* 0x000fda0003f0f008 */
[----:B------:R-:W-:Y:S05]  /*0aa0*/  @P0 EXIT ;  /* 0x000000000000094d */ /* 0x000fea0003800000 */
[----:B------:R-:W4:Y:S01]  /*0ab0*/  LDC.64 R8, c[0x0][0x380] ;  /* 0x0000e000ff087b82 */ /* 0x000f220000000a00 */
[----:B------:R-:W-:Y:S01]  /*0ac0*/  IADD3 R5, PT, PT, R5, R4, RZ ;  /* 0x0000000405057210 */ /* 0x000fe20007ffe0ff */
[----:B------:R-:W-:-:S06]  /*0ad0*/  IMAD R13, R4, UR18, R0 ;  /* 0x00000012040d7c24 */ /* 0x000fcc000f8e0200 */
[----:B------:R-:W5:Y:S01]  /*0ae0*/  LDC.64 R10, c[0x0][0x388] ;  /* 0x0000e200ff0a7b82 */ /* 0x000f620000000a00 */
[----:B----4-:R-:W-:-:S06]  /*0af0*/  IMAD.WIDE.U32 R4, R5, 0x4, R8 ;  /* 0x0000000405047825 */ /* 0x010fcc00078e0008 */
[----:B------:R-:W1:Y:S01]  /*0b00*/  LDG.E R4, desc[UR16][R4.64] ;  /* 0x0000001004047981 */ /* 0x000e62000c1e1900 */
[----:B-----5:R-:W-:-:S06]  /*0b10*/  IMAD.WIDE R8, R13, 0x4, R10 ;  /* 0x000000040d087825 */ /* 0x020fcc00078e020a */
[----:B------:R-:W1:Y:S02]  /*0b20*/  LDG.E R8, desc[UR16][R8.64] ;  /* 0x0000001008087981 */ /* 0x000e64000c1e1900 */
[----:B-123--:R-:W-:-:S05]  /*0b30*/  IMAD R7, R4, R8, R7 ;  /* 0x0000000804077224 */ /* 0x00efca00078e0207 */
[----:B------:R-:W-:Y:S01]  /*0b40*/  STG.E desc[UR16][R2.64], R7 ;  /* 0x0000000702007986 */ /* 0x000fe2000c101910 */
[----:B------:R-:W-:Y:S05]  /*0b50*/  EXIT ;  /* 0x000000000000794d */ /* 0x000fea0003800000 */
.L_x_4:
[----:B------:R-:W-:-:S00]  /*0b60*/  BRA `(.L_x_4) ;  /* 0xfffffffc00fc7947 */ /* 0x000fc0000383ffff */
[----:B------:R-:W-:-:S00]  /*0b70*/  NOP ;  /* 0x0000000000007918 */ /* 0x000fc00000000000 */
        /* <DEDUP_REMOVED lines=8> */
.L_x_5:


//--------------------- .nv.shared.reserved.0     --------------------------
	.section	.nv.shared.reserved.0,"aw",@nobits
	.weak		__nv_reservedSMEM_offset_0_alias
	.size		__nv_reservedSMEM_offset_0_alias, 0, 64
	.other		__nv_reservedSMEM_offset_0_alias,@"STO_CUDA_RESERVED_SHARED STV_DEFAULT"
__nv_reservedSMEM_offset_0_alias:
	.zero		0
	.zero		64


//--------------------- .nv.constant0._Z6matmulPiS_S_i --------------------------
	.section	.nv.constant0._Z6matmulPiS_S_i,"a",@progbits
	.sectionflags	@""
	.align	4
.nv.constant0._Z6matmulPiS_S_i:
	.zero		924


//--------------------- SYMBOLS --------------------------

	.type		.nv.reservedSmem.offset0,@object
	.size		.nv.reservedSmem.offset0,0x4
